//
// Generated by NVIDIA NVVM Compiler
//
// Compiler Build ID: CL-36424714
// Cuda compilation tools, release 13.0, V13.0.88
// Based on NVVM 20.0.0
//

.version 9.0
.target sm_100
.address_size 64

	// .globl	_Z11firstkernelv

.visible .entry _Z11firstkernelv()
{


	ret;

}


// ===== COMPILED SASS (sm_100) =====

	.target	sm_100

	.elftype	@"ET_EXEC"


//--------------------- .note.nv.tkinfo           --------------------------
	.section	.note.nv.tkinfo,"",@"SHT_NOTE"
	.sectionflags	@"SHF_NOTE_NV_TKINFO"
	.tkinfo
        /*0018*/ 	.word	0x00000002
        /*0030*/ 	.string	""
        /*0030*/ 	.string	"ptxas"
        /*0030*/ 	.string	"Cuda compilation tools, release 13.0, V13.0.88"
        /*0030*/ 	.string	"Build cuda_13.0.r13.0/compiler.36424714_0"
        /*0030*/ 	.string	"-arch sm_100 -m 64 "



//--------------------- .note.nv.cuinfo           --------------------------
	.section	.note.nv.cuinfo,"",@"SHT_NOTE"
	.sectionflags	@"SHF_NOTE_NV_CUINFO"
        /*0018*/ 	.short	0x0002
        /*001a*/ 	.short	0x0064
        /*001c*/ 	.short	0x0082
	.zero		2


//--------------------- .nv.info                  --------------------------
	.section	.nv.info,"",@"SHT_CUDA_INFO"
	.align	4


	//----- nvinfo : EIATTR_REGCOUNT
	.align		4
        /*0000*/ 	.byte	0x04, 0x2f
        /*0002*/ 	.short	(.L_1 - .L_0)
	.align		4
.L_0:
        /*0004*/ 	.word	index@(_Z11firstkernelv)
        /*0008*/ 	.word	0x00000004


	//----- nvinfo : EIATTR_FRAME_SIZE
	.align		4
.L_1:
        /*000c*/ 	.byte	0x04, 0x11
        /*000e*/ 	.short	(.L_3 - .L_2)
	.align		4
.L_2:
        /*0010*/ 	.word	index@(_Z11firstkernelv)
        /*0014*/ 	.word	0x00000000


	//----- nvinfo : EIATTR_MIN_STACK_SIZE
	.align		4
.L_3:
        /*0018*/ 	.byte	0x04, 0x12
        /*001a*/ 	.short	(.L_5 - .L_4)
	.align		4
.L_4:
        /*001c*/ 	.word	index@(_Z11firstkernelv)
        /*0020*/ 	.word	0x00000000
.L_5:


//--------------------- .nv.compat                --------------------------
	.section	.nv.compat,"",@"SHT_CUDA_COMPAT_INFO"
	.align	4
        /*0000*/ 	.byte	0x02, 0x09, 0x00, 0x00, 0x02, 0x02, 0x01, 0x00, 0x02, 0x05, 0x05, 0x00, 0x03, 0x07, 0x01, 0x01
        /*0010*/ 	.byte	0x02, 0x03, 0x00, 0x00, 0x02, 0x06, 0x01, 0x00, 0x04, 0x0b, 0x08, 0x00, 0x09, 0x00, 0x00, 0x00
        /*0020*/ 	.byte	0x00, 0x00, 0x00, 0x00


//--------------------- .nv.info._Z11firstkernelv --------------------------
	.section	.nv.info._Z11firstkernelv,"",@"SHT_CUDA_INFO"
	.sectionflags	@""
	.align	4


	//----- nvinfo : EIATTR_CUDA_API_VERSION
	.align		4
        /*0000*/ 	.byte	0x04, 0x37
        /*0002*/ 	.short	(.L_7 - .L_6)
.L_6:
        /*0004*/ 	.word	0x00000082


	//----- nvinfo : EIATTR_SPARSE_MMA_MASK
	.align		4
.L_7:
        /*0008*/ 	.byte	0x03, 0x50
        /*000a*/ 	.short	0x0000


	//----- nvinfo : EIATTR_MAXREG_COUNT
	.align		4
        /*000c*/ 	.byte	0x03, 0x1b
        /*000e*/ 	.short	0x00ff


	//----- nvinfo : EIATTR_MERCURY_ISA_VERSION
	.align		4
        /*0010*/ 	.byte	0x03, 0x5f
        /*0012*/ 	.short	0x0101


	//----- nvinfo : EIATTR_VRC_CTA_INIT_COUNT
	.align		4
        /*0014*/ 	.byte	0x02, 0x4a
	.zero		1
	.zero		1


	//----- nvinfo : EIATTR_EXIT_INSTR_OFFSETS
	.align		4
        /*0018*/ 	.byte	0x04, 0x1c
        /*001a*/ 	.short	(.L_9 - .L_8)


	//   ....[0]....
.L_8:
        /*001c*/ 	.word	0x00000010


	//----- nvinfo : EIATTR_SW_WAR
	.align		4
.L_9:
        /*0020*/ 	.byte	0x04, 0x36
        /*0022*/ 	.short	(.L_11 - .L_10)
.L_10:
        /*0024*/ 	.word	0x00000008
.L_11:


//--------------------- .nv.callgraph             --------------------------
	.section	.nv.callgraph,"",@"SHT_CUDA_CALLGRAPH"
	.align	4
	.sectionentsize	8
	.align		4
        /*0000*/ 	.word	0x00000000
	.align		4
        /*0004*/ 	.word	0xffffffff
	.align		4
        /*0008*/ 	.word	0x00000000
	.align		4
        /*000c*/ 	.word	0xfffffffe
	.align		4
        /*0010*/ 	.word	0x00000000
	.align		4
        /*0014*/ 	.word	0xfffffffd
	.align		4
        /*0018*/ 	.word	0x00000000
	.align		4
        /*001c*/ 	.word	0xfffffffc


//--------------------- .text._Z11firstkernelv    --------------------------
	.section	.text._Z11firstkernelv,"ax",@progbits
	.align	128
        .global         _Z11firstkernelv
        .type           _Z11firstkernelv,@function
        .size           _Z11firstkernelv,(.L_x_1 - _Z11firstkernelv)
        .other          _Z11firstkernelv,@"STO_CUDA_ENTRY STV_DEFAULT"
_Z11firstkernelv:
.text._Z11firstkernelv:
[----:B------:R-:W-:Y:S01]  /*0000*/  LDC R1, c[0x0][0x37c] ;  /* 0x0000df00ff017b82 */ /* 0x000fe20000000800 */
[----:B------:R-:W-:Y:S05]  /*0010*/  EXIT ;  /* 0x000000000000794d */ /* 0x000fea0003800000 */
.L_x_0:
[----:B------:R-:W-:-:S00]  /*0020*/  BRA `(.L_x_0) ;  /* 0xfffffffc00fc7947 */ /* 0x000fc0000383ffff */
[----:B------:R-:W-:-:S00]  /*0030*/  NOP ;  /* 0x0000000000007918 */ /* 0x000fc00000000000 */
        /* <DEDUP_REMOVED lines=12> */
.L_x_1:


//--------------------- .nv.shared.reserved.0     --------------------------
	.section	.nv.shared.reserved.0,"aw",@nobits
	.weak		__nv_reservedSMEM_offset_0_alias
	.size		__nv_reservedSMEM_offset_0_alias, 0, 64
	.other		__nv_reservedSMEM_offset_0_alias,@"STO_CUDA_RESERVED_SHARED STV_DEFAULT"
__nv_reservedSMEM_offset_0_alias:
	.zero		0
	.zero		64


//--------------------- .nv.constant0._Z11firstkernelv --------------------------
	.section	.nv.constant0._Z11firstkernelv,"a",@progbits
	.sectionflags	@""
	.align	4
.nv.constant0._Z11firstkernelv:
	.zero		896


//--------------------- SYMBOLS --------------------------

	.type		.nv.reservedSmem.offset0,@object
	.size		.nv.reservedSmem.offset0,0x4
